//
// Generated by NVIDIA NVVM Compiler
//
// Compiler Build ID: CL-36424714
// Cuda compilation tools, release 13.0, V13.0.88
// Based on NVVM 20.0.0
//

.version 9.0
.target sm_100
.address_size 64

	// .globl	_Z9transposePxPKxx
// _ZZ9transposePxPKxxE6a_tile has been demoted

.visible .entry _Z9transposePxPKxx(
	.param .u64 .ptr .align 1 _Z9transposePxPKxx_param_0,
	.param .u64 .ptr .align 1 _Z9transposePxPKxx_param_1,
	.param .u64 _Z9transposePxPKxx_param_2
)
{
	.reg .pred 	%p<2>;
	.reg .b32 	%r<17>;
	.reg .b64 	%rd<25>;
	// demoted variable
	.shared .align 8 .b8 _ZZ9transposePxPKxxE6a_tile[2048];
	ld.param.u64 	%rd7, [_Z9transposePxPKxx_param_0];
	ld.param.u64 	%rd8, [_Z9transposePxPKxx_param_1];
	ld.param.u64 	%rd10, [_Z9transposePxPKxx_param_2];
	mov.u32 	%r1, %ctaid.x;
	mov.u32 	%r2, %ctaid.y;
	mov.u32 	%r3, %tid.x;
	cvt.u64.u32 	%rd1, %r3;
	mov.u32 	%r4, %tid.y;
	cvt.u64.u32 	%rd2, %r4;
	mul.wide.u32 	%rd3, %r1, 16;
	add.s64 	%rd11, %rd3, %rd1;
	shl.b32 	%r5, %r2, 4;
	cvt.u64.u32 	%rd5, %r5;
	add.s64 	%rd6, %rd5, %rd2;
	max.s64 	%rd12, %rd6, %rd11;
	setp.ge.s64 	%p1, %rd12, %rd10;
	@%p1 bra 	$L__BB0_2;
	cvt.u32.u64 	%r6, %rd2;
	cvt.u32.u64 	%r7, %rd1;
	cvta.to.global.u64 	%rd13, %rd8;
	cvta.to.global.u64 	%rd14, %rd7;
	mad.lo.s64 	%rd15, %rd10, %rd6, %rd11;
	shl.b64 	%rd16, %rd15, 3;
	add.s64 	%rd17, %rd13, %rd16;
	ld.global.u64 	%rd18, [%rd17];
	shl.b32 	%r8, %r6, 7;
	mov.u32 	%r9, _ZZ9transposePxPKxxE6a_tile;
	add.s32 	%r10, %r9, %r8;
	shl.b32 	%r11, %r7, 3;
	add.s32 	%r12, %r10, %r11;
	st.shared.u64 	[%r12], %rd18;
	bar.sync 	0;
	shl.b32 	%r13, %r7, 7;
	add.s32 	%r14, %r9, %r13;
	shl.b32 	%r15, %r6, 3;
	add.s32 	%r16, %r14, %r15;
	ld.shared.u64 	%rd19, [%r16];
	add.s64 	%rd20, %rd3, %rd2;
	add.s64 	%rd21, %rd5, %rd1;
	mad.lo.s64 	%rd22, %rd10, %rd20, %rd21;
	shl.b64 	%rd23, %rd22, 3;
	add.s64 	%rd24, %rd14, %rd23;
	st.global.u64 	[%rd24], %rd19;
$L__BB0_2:
	ret;

}


// ===== COMPILED SASS (sm_100) =====

	.target	sm_100

	.elftype	@"ET_EXEC"


//--------------------- .note.nv.tkinfo           --------------------------
	.section	.note.nv.tkinfo,"",@"SHT_NOTE"
	.sectionflags	@"SHF_NOTE_NV_TKINFO"
	.tkinfo
        /*0018*/ 	.word	0x00000002
        /*0030*/ 	.string	""
        /*0030*/ 	.string	"ptxas"
        /*0030*/ 	.string	"Cuda compilation tools, release 13.0, V13.0.88"
        /*0030*/ 	.string	"Build cuda_13.0.r13.0/compiler.36424714_0"
        /*0030*/ 	.string	"-arch sm_100 -m 64 "



//--------------------- .note.nv.cuinfo           --------------------------
	.section	.note.nv.cuinfo,"",@"SHT_NOTE"
	.sectionflags	@"SHF_NOTE_NV_CUINFO"
        /*0018*/ 	.short	0x0002
        /*001a*/ 	.short	0x0064
        /*001c*/ 	.short	0x0082
	.zero		2


//--------------------- .nv.info                  --------------------------
	.section	.nv.info,"",@"SHT_CUDA_INFO"
	.align	4


	//----- nvinfo : EIATTR_REGCOUNT
	.align		4
        /*0000*/ 	.byte	0x04, 0x2f
        /*0002*/ 	.short	(.L_1 - .L_0)
	.align		4
.L_0:
        /*0004*/ 	.word	index@(_Z9transposePxPKxx)
        /*0008*/ 	.word	0x00000012


	//----- nvinfo : EIATTR_FRAME_SIZE
	.align		4
.L_1:
        /*000c*/ 	.byte	0x04, 0x11
        /*000e*/ 	.short	(.L_3 - .L_2)
	.align		4
.L_2:
        /*0010*/ 	.word	index@(_Z9transposePxPKxx)
        /*0014*/ 	.word	0x00000000


	//----- nvinfo : EIATTR_MIN_STACK_SIZE
	.align		4
.L_3:
        /*0018*/ 	.byte	0x04, 0x12
        /*001a*/ 	.short	(.L_5 - .L_4)
	.align		4
.L_4:
        /*001c*/ 	.word	index@(_Z9transposePxPKxx)
        /*0020*/ 	.word	0x00000000
.L_5:


//--------------------- .nv.compat                --------------------------
	.section	.nv.compat,"",@"SHT_CUDA_COMPAT_INFO"
	.align	4
        /*0000*/ 	.byte	0x02, 0x09, 0x00, 0x00, 0x02, 0x02, 0x01, 0x00, 0x02, 0x05, 0x05, 0x00, 0x03, 0x07, 0x01, 0x01
        /*0010*/ 	.byte	0x02, 0x03, 0x00, 0x00, 0x02, 0x06, 0x01, 0x00, 0x04, 0x0b, 0x08, 0x00, 0x09, 0x00, 0x00, 0x00
        /*0020*/ 	.byte	0x00, 0x00, 0x00, 0x00


//--------------------- .nv.info._Z9transposePxPKxx --------------------------
	.section	.nv.info._Z9transposePxPKxx,"",@"SHT_CUDA_INFO"
	.sectionflags	@""
	.align	4


	//----- nvinfo : EIATTR_CUDA_API_VERSION
	.align		4
        /*0000*/ 	.byte	0x04, 0x37
        /*0002*/ 	.short	(.L_7 - .L_6)
.L_6:
        /*0004*/ 	.word	0x00000082


	//----- nvinfo : EIATTR_KPARAM_INFO
	.align		4
.L_7:
        /*0008*/ 	.byte	0x04, 0x17
        /*000a*/ 	.short	(.L_9 - .L_8)
.L_8:
        /*000c*/ 	.word	0x00000000
        /*0010*/ 	.short	0x0002
        /*0012*/ 	.short	0x0010
        /*0014*/ 	.byte	0x00, 0xf0, 0x21, 0x00


	//----- nvinfo : EIATTR_KPARAM_INFO
	.align		4
.L_9:
        /*0018*/ 	.byte	0x04, 0x17
        /*001a*/ 	.short	(.L_11 - .L_10)
.L_10:
        /*001c*/ 	.word	0x00000000
        /*0020*/ 	.short	0x0001
        /*0022*/ 	.short	0x0008
        /*0024*/ 	.byte	0x00, 0xf5, 0x21, 0x00


	//----- nvinfo : EIATTR_KPARAM_INFO
	.align		4
.L_11:
        /*0028*/ 	.byte	0x04, 0x17
        /*002a*/ 	.short	(.L_13 - .L_12)
.L_12:
        /*002c*/ 	.word	0x00000000
        /*0030*/ 	.short	0x0000
        /*0032*/ 	.short	0x0000
        /*0034*/ 	.byte	0x00, 0xf5, 0x21, 0x00


	//----- nvinfo : EIATTR_SPARSE_MMA_MASK
	.align		4
.L_13:
        /*0038*/ 	.byte	0x03, 0x50
        /*003a*/ 	.short	0x0000


	//----- nvinfo : EIATTR_MAXREG_COUNT
	.align		4
        /*003c*/ 	.byte	0x03, 0x1b
        /*003e*/ 	.short	0x00ff


	//----- nvinfo : EIATTR_NUM_BARRIERS
	.align		4
        /*0040*/ 	.byte	0x02, 0x4c
        /*0042*/ 	.byte	0x01
	.zero		1


	//----- nvinfo : EIATTR_MERCURY_ISA_VERSION
	.align		4
        /*0044*/ 	.byte	0x03, 0x5f
        /*0046*/ 	.short	0x0101


	//----- nvinfo : EIATTR_VRC_CTA_INIT_COUNT
	.align		4
        /*0048*/ 	.byte	0x02, 0x4a
	.zero		1
	.zero		1


	//----- nvinfo : EIATTR_EXIT_INSTR_OFFSETS
	.align		4
        /*004c*/ 	.byte	0x04, 0x1c
        /*004e*/ 	.short	(.L_15 - .L_14)


	//   ....[0]....
.L_14:
        /*0050*/ 	.word	0x00000110


	//   ....[1]....
        /*0054*/ 	.word	0x00000310


	//----- nvinfo : EIATTR_CBANK_PARAM_SIZE
	.align		4
.L_15:
        /*0058*/ 	.byte	0x03, 0x19
        /*005a*/ 	.short	0x0018


	//----- nvinfo : EIATTR_PARAM_CBANK
	.align		4
        /*005c*/ 	.byte	0x04, 0x0a
        /*005e*/ 	.short	(.L_17 - .L_16)
	.align		4
.L_16:
        /*0060*/ 	.word	index@(.nv.constant0._Z9transposePxPKxx)
        /*0064*/ 	.short	0x0380
        /*0066*/ 	.short	0x0018


	//----- nvinfo : EIATTR_SW_WAR
	.align		4
.L_17:
        /*0068*/ 	.byte	0x04, 0x36
        /*006a*/ 	.short	(.L_19 - .L_18)
.L_18:
        /*006c*/ 	.word	0x00000008
.L_19:


//--------------------- .nv.callgraph             --------------------------
	.section	.nv.callgraph,"",@"SHT_CUDA_CALLGRAPH"
	.align	4
	.sectionentsize	8
	.align		4
        /*0000*/ 	.word	0x00000000
	.align		4
        /*0004*/ 	.word	0xffffffff
	.align		4
        /*0008*/ 	.word	0x00000000
	.align		4
        /*000c*/ 	.word	0xfffffffe
	.align		4
        /*0010*/ 	.word	0x00000000
	.align		4
        /*0014*/ 	.word	0xfffffffd
	.align		4
        /*0018*/ 	.word	0x00000000
	.align		4
        /*001c*/ 	.word	0xfffffffc


//--------------------- .text._Z9transposePxPKxx  --------------------------
	.section	.text._Z9transposePxPKxx,"ax",@progbits
	.align	128
        .global         _Z9transposePxPKxx
        .type           _Z9transposePxPKxx,@function
        .size           _Z9transposePxPKxx,(.L_x_1 - _Z9transposePxPKxx)
        .other          _Z9transposePxPKxx,@"STO_CUDA_ENTRY STV_DEFAULT"
_Z9transposePxPKxx:
.text._Z9transposePxPKxx:
[----:B------:R-:W-:Y:S01]  /*0000*/  LDC R1, c[0x0][0x37c] ;  /* 0x0000df00ff017b82 */ /* 0x000fe20000000800 */
[----:B------:R-:W0:Y:S07]  /*0010*/  S2R R2, SR_TID.Y ;  /* 0x0000000000027919 */ /* 0x000e2e0000002200 */
[----:B------:R-:W1:Y:S01]  /*0020*/  S2UR UR4, SR_CTAID.Y ;  /* 0x00000000000479c3 */ /* 0x000e620000002600 */
[----:B------:R-:W-:Y:S01]  /*0030*/  IMAD.MOV.U32 R5, RZ, RZ, RZ ;  /* 0x000000ffff057224 */ /* 0x000fe200078e00ff */
[----:B------:R-:W2:Y:S01]  /*0040*/  LDCU.64 UR10, c[0x0][0x390] ;  /* 0x00007200ff0a77ac */ /* 0x000ea20008000a00 */
[----:B------:R-:W3:Y:S01]  /*0050*/  S2R R15, SR_CTAID.X ;  /* 0x00000000000f7919 */ /* 0x000ee20000002500 */
[----:B------:R-:W3:Y:S01]  /*0060*/  S2R R4, SR_TID.X ;  /* 0x0000000000047919 */ /* 0x000ee20000002100 */
[----:B-1----:R-:W-:-:S06]  /*0070*/  USHF.L.U32 UR4, UR4, 0x4, URZ ;  /* 0x0000000404047899 */ /* 0x002fcc00080006ff */
[----:B0-----:R-:W-:-:S05]  /*0080*/  IADD3 R9, P1, PT, R2, UR4, RZ ;  /* 0x0000000402097c10 */ /* 0x001fca000ff3e0ff */
[----:B------:R-:W-:Y:S02]  /*0090*/  IMAD.X R11, RZ, RZ, RZ, P1 ;  /* 0x000000ffff0b7224 */ /* 0x000fe400008e06ff */
[----:B---3--:R-:W-:-:S03]  /*00a0*/  IMAD.WIDE.U32 R6, R15, 0x10, R4 ;  /* 0x000000100f067825 */ /* 0x008fc600078e0004 */
[----:B------:R-:W-:-:S04]  /*00b0*/  ISETP.GT.U32.AND P0, PT, R9, R6, PT ;  /* 0x000000060900720c */ /* 0x000fc80003f04070 */
[----:B------:R-:W-:-:S04]  /*00c0*/  ISETP.GT.AND.EX P0, PT, R11, R7, PT, P0 ;  /* 0x000000070b00720c */ /* 0x000fc80003f04300 */
[----:B------:R-:W-:Y:S02]  /*00d0*/  SEL R0, R9, R6, P0 ;  /* 0x0000000609007207 */ /* 0x000fe40000000000 */
[----:B------:R-:W-:Y:S02]  /*00e0*/  SEL R8, R11, R7, P0 ;  /* 0x000000070b087207 */ /* 0x000fe40000000000 */
[----:B--2---:R-:W-:-:S04]  /*00f0*/  ISETP.GE.U32.AND P0, PT, R0, UR10, PT ;  /* 0x0000000a00007c0c */ /* 0x004fc8000bf06070 */
[----:B------:R-:W-:-:S13]  /*0100*/  ISETP.GE.AND.EX P0, PT, R8, UR11, PT, P0 ;  /* 0x0000000b08007c0c */ /* 0x000fda000bf06300 */
[----:B------:R-:W-:Y:S05]  /*0110*/  @P0 EXIT ;  /* 0x000000000000094d */ /* 0x000fea0003800000 */
[----:B------:R-:W0:Y:S01]  /*0120*/  LDCU.64 UR6, c[0x0][0x388] ;  /* 0x00007100ff0677ac */ /* 0x000e220008000a00 */
[----:B------:R-:W-:Y:S02]  /*0130*/  IMAD R0, R11, UR10, RZ ;  /* 0x0000000a0b007c24 */ /* 0x000fe4000f8e02ff */
[C---:B------:R-:W-:Y:S01]  /*0140*/  IMAD.WIDE.U32 R6, R9.reuse, UR10, R6 ;  /* 0x0000000a09067c25 */ /* 0x040fe2000f8e0006 */
[----:B------:R-:W1:Y:S03]  /*0150*/  LDCU.64 UR8, c[0x0][0x358] ;  /* 0x00006b00ff0877ac */ /* 0x000e660008000a00 */
[----:B------:R-:W-:-:S04]  /*0160*/  IMAD R3, R9, UR11, R0 ;  /* 0x0000000b09037c24 */ /* 0x000fc8000f8e0200 */
[----:B------:R-:W-:Y:S01]  /*0170*/  IMAD.IADD R3, R7, 0x1, R3 ;  /* 0x0000000107037824 */ /* 0x000fe200078e0203 */
[----:B0-----:R-:W-:-:S04]  /*0180*/  LEA R10, P0, R6, UR6, 0x3 ;  /* 0x00000006060a7c11 */ /* 0x001fc8000f8018ff */
[----:B------:R-:W-:-:S05]  /*0190*/  LEA.HI.X R11, R6, UR7, R3, 0x3, P0 ;  /* 0x00000007060b7c11 */ /* 0x000fca00080f1c03 */
[----:B-1----:R-:W2:Y:S01]  /*01a0*/  LDG.E.64 R6, desc[UR8][R10.64] ;  /* 0x000000080a067981 */ /* 0x002ea2000c1e1b00 */
[----:B------:R-:W0:Y:S01]  /*01b0*/  S2UR UR6, SR_CgaCtaId ;  /* 0x00000000000679c3 */ /* 0x000e220000008800 */
[----:B------:R-:W-:Y:S02]  /*01c0*/  UMOV UR5, 0x400 ;  /* 0x0000040000057882 */ /* 0x000fe40000000000 */
[----:B0-----:R-:W-:Y:S01]  /*01d0*/  ULEA UR5, UR6, UR5, 0x18 ;  /* 0x0000000506057291 */ /* 0x001fe2000f8ec0ff */
[----:B------:R-:W0:Y:S05]  /*01e0*/  LDCU.64 UR6, c[0x0][0x380] ;  /* 0x00007000ff0677ac */ /* 0x000e2a0008000a00 */
[----:B------:R-:W-:-:S02]  /*01f0*/  LEA R3, R2, UR5, 0x7 ;  /* 0x0000000502037c11 */ /* 0x000fc4000f8e38ff */
[----:B------:R-:W-:-:S03]  /*0200*/  LEA R5, R4, UR5, 0x7 ;  /* 0x0000000504057c11 */ /* 0x000fc6000f8e38ff */
[----:B------:R-:W-:Y:S01]  /*0210*/  IMAD R13, R4, 0x8, R3 ;  /* 0x00000008040d7824 */ /* 0x000fe200078e0203 */
[----:B------:R-:W-:Y:S01]  /*0220*/  LEA R8, R2, R5, 0x3 ;  /* 0x0000000502087211 */ /* 0x000fe200078e18ff */
[----:B------:R-:W-:Y:S01]  /*0230*/  IMAD.MOV.U32 R3, RZ, RZ, RZ ;  /* 0x000000ffff037224 */ /* 0x000fe200078e00ff */
[----:B------:R-:W-:Y:S01]  /*0240*/  IADD3 R4, P0, PT, R4, UR4, RZ ;  /* 0x0000000404047c10 */ /* 0x000fe2000ff1e0ff */
[----:B------:R-:W-:-:S04]  /*0250*/  IMAD.WIDE.U32 R2, R15, 0x10, R2 ;  /* 0x000000100f027825 */ /* 0x000fc800078e0002 */
[----:B------:R-:W-:Y:S02]  /*0260*/  IMAD.X R5, RZ, RZ, RZ, P0 ;  /* 0x000000ffff057224 */ /* 0x000fe400000e06ff */
[----:B------:R-:W-:Y:S02]  /*0270*/  IMAD R3, R3, UR10, RZ ;  /* 0x0000000a03037c24 */ /* 0x000fe4000f8e02ff */
[----:B------:R-:W-:-:S04]  /*0280*/  IMAD.WIDE.U32 R4, R2, UR10, R4 ;  /* 0x0000000a02047c25 */ /* 0x000fc8000f8e0004 */
[----:B------:R-:W-:Y:S01]  /*0290*/  IMAD R3, R2, UR11, R3 ;  /* 0x0000000b02037c24 */ /* 0x000fe2000f8e0203 */
[----:B0-----:R-:W-:-:S04]  /*02a0*/  LEA R2, P0, R4, UR6, 0x3 ;  /* 0x0000000604027c11 */ /* 0x001fc8000f8018ff */
[----:B------:R-:W-:-:S04]  /*02b0*/  IADD3 R3, PT, PT, R5, R3, RZ ;  /* 0x0000000305037210 */ /* 0x000fc80007ffe0ff */
[----:B------:R-:W-:Y:S01]  /*02c0*/  LEA.HI.X R3, R4, UR7, R3, 0x3, P0 ;  /* 0x0000000704037c11 */ /* 0x000fe200080f1c03 */
[----:B--2---:R-:W-:Y:S01]  /*02d0*/  STS.64 [R13], R6 ;  /* 0x000000060d007388 */ /* 0x004fe20000000a00 */
[----:B------:R-:W-:Y:S06]  /*02e0*/  BAR.SYNC.DEFER_BLOCKING 0x0 ;  /* 0x0000000000007b1d */ /* 0x000fec0000010000 */
[----:B------:R-:W0:Y:S04]  /*02f0*/  LDS.64 R8, [R8] ;  /* 0x0000000008087984 */ /* 0x000e280000000a00 */
[----:B0-----:R-:W-:Y:S01]  /*0300*/  STG.E.64 desc[UR8][R2.64], R8 ;  /* 0x0000000802007986 */ /* 0x001fe2000c101b08 */
[----:B------:R-:W-:Y:S05]  /*0310*/  EXIT ;  /* 0x000000000000794d */ /* 0x000fea0003800000 */
.L_x_0:
[----:B------:R-:W-:-:S00]  /*0320*/  BRA `(.L_x_0) ;  /* 0xfffffffc00fc7947 */ /* 0x000fc0000383ffff */
[----:B------:R-:W-:-:S00]  /*0330*/  NOP ;  /* 0x0000000000007918 */ /* 0x000fc00000000000 */
        /* <DEDUP_REMOVED lines=12> */
.L_x_1:


//--------------------- .nv.shared._Z9transposePxPKxx --------------------------
	.section	.nv.shared._Z9transposePxPKxx,"aw",@nobits
	.sectionflags	@""
	.align	8
.nv.shared._Z9transposePxPKxx:
	.zero		3072


//--------------------- .nv.shared.reserved.0     --------------------------
	.section	.nv.shared.reserved.0,"aw",@nobits
	.weak		__nv_reservedSMEM_offset_0_alias
	.size		__nv_reservedSMEM_offset_0_alias, 0, 64
	.other		__nv_reservedSMEM_offset_0_alias,@"STO_CUDA_RESERVED_SHARED STV_DEFAULT"
__nv_reservedSMEM_offset_0_alias:
	.zero		0
	.zero		64


//--------------------- .nv.constant0._Z9transposePxPKxx --------------------------
	.section	.nv.constant0._Z9transposePxPKxx,"a",@progbits
	.sectionflags	@""
	.align	4
.nv.constant0._Z9transposePxPKxx:
	.zero		920


//--------------------- SYMBOLS --------------------------

	.type		.nv.reservedSmem.offset0,@object
	.size		.nv.reservedSmem.offset0,0x4
	.type		.nv.reservedSmem.cap,@object
	.size		.nv.reservedSmem.cap,0x4
